	.headerflags	@"EF_CUDA_TEXMODE_UNIFIED EF_CUDA_64BIT_ADDRESS EF_CUDA_ACCELERATORS EF_CUDA_SM90 EF_CUDA_VIRTUAL_SM(EF_CUDA_SM90)"
	.elftype	@"ET_EXEC"


//--------------------- .nv.info                  --------------------------
	.section	.nv.info,"",@"SHT_CUDA_INFO"
	.align	4


	//----- nvinfo : EIATTR_REGCOUNT
	.align		4
        /*0000*/ 	.byte	0x04, 0x2f
        /*0002*/ 	.short	(.L_1 - .L_0)
	.align		4
.L_0:
        /*0004*/ 	.word	index@(triton_poi_fused__softmax_4)
        /*0008*/ 	.word	0x00000012


	//----- nvinfo : EIATTR_MIN_STACK_SIZE
	.align		4
.L_1:
        /*000c*/ 	.byte	0x04, 0x12
        /*000e*/ 	.short	(.L_3 - .L_2)
	.align		4
.L_2:
        /*0010*/ 	.word	index@(triton_poi_fused__softmax_4)
        /*0014*/ 	.word	0x00000000


	//----- nvinfo : EIATTR_FRAME_SIZE
	.align		4
.L_3:
        /*0018*/ 	.byte	0x04, 0x11
        /*001a*/ 	.short	(.L_5 - .L_4)
	.align		4
.L_4:
        /*001c*/ 	.word	index@(triton_poi_fused__softmax_4)
        /*0020*/ 	.word	0x00000000


	//----- nvinfo : EIATTR_MIN_STACK_SIZE
	.align		4
.L_5:
        /*0024*/ 	.byte	0x04, 0x12
        /*0026*/ 	.short	(.L_7 - .L_6)
	.align		4
.L_6:
        /*0028*/ 	.word	index@(triton_poi_fused__softmax_4)
        /*002c*/ 	.word	0x00000000
.L_7:


//--------------------- .nv.info.triton_poi_fused__softmax_4 --------------------------
	.section	.nv.info.triton_poi_fused__softmax_4,"",@"SHT_CUDA_INFO"
	.sectionflags	@""
	.align	4


	//----- nvinfo : EIATTR_CUDA_API_VERSION
	.align		4
        /*0000*/ 	.byte	0x04, 0x37
        /*0002*/ 	.short	(.L_9 - .L_8)
.L_8:
        /*0004*/ 	.word	0x0000007c


	//----- nvinfo : EIATTR_KPARAM_INFO
	.align		4
.L_9:
        /*0008*/ 	.byte	0x04, 0x17
        /*000a*/ 	.short	(.L_11 - .L_10)
.L_10:
        /*000c*/ 	.word	0x00000000
        /*0010*/ 	.short	0x0002
        /*0012*/ 	.short	0x0010
        /*0014*/ 	.byte	0x00, 0xf0, 0x11, 0x00


	//----- nvinfo : EIATTR_KPARAM_INFO
	.align		4
.L_11:
        /*0018*/ 	.byte	0x04, 0x17
        /*001a*/ 	.short	(.L_13 - .L_12)
.L_12:
        /*001c*/ 	.word	0x00000000
        /*0020*/ 	.short	0x0001
        /*0022*/ 	.short	0x0008
        /*0024*/ 	.byte	0x00, 0xf4, 0x21, 0x00


	//----- nvinfo : EIATTR_KPARAM_INFO
	.align		4
.L_13:
        /*0028*/ 	.byte	0x04, 0x17
        /*002a*/ 	.short	(.L_15 - .L_14)
.L_14:
        /*002c*/ 	.word	0x00000000
        /*0030*/ 	.short	0x0000
        /*0032*/ 	.short	0x0000
        /*0034*/ 	.byte	0x00, 0xf4, 0x21, 0x00


	//----- nvinfo : EIATTR_SPARSE_MMA_MASK
	.align		4
.L_15:
        /*0038*/ 	.byte	0x03, 0x50
        /*003a*/ 	.short	0x0000


	//----- nvinfo : EIATTR_MAXREG_COUNT
	.align		4
        /*003c*/ 	.byte	0x03, 0x1b
        /*003e*/ 	.short	0x00ff


	//----- nvinfo : EIATTR_EXIT_INSTR_OFFSETS
	.align		4
        /*0040*/ 	.byte	0x04, 0x1c
        /*0042*/ 	.short	(.L_17 - .L_16)


	//   ....[0]....
.L_16:
        /*0044*/ 	.word	0x00000400


	//   ....[1]....
        /*0048*/ 	.word	0x00000420


	//----- nvinfo : EIATTR_REQNTID
	.align		4
.L_17:
        /*004c*/ 	.byte	0x04, 0x10
        /*004e*/ 	.short	(.L_19 - .L_18)
.L_18:
        /*0050*/ 	.word	0x00000020
        /*0054*/ 	.word	0x00000001
        /*0058*/ 	.word	0x00000001


	//----- nvinfo : EIATTR_CBANK_PARAM_SIZE
	.align		4
.L_19:
        /*005c*/ 	.byte	0x03, 0x19
        /*005e*/ 	.short	0x0014


	//----- nvinfo : EIATTR_PARAM_CBANK
	.align		4
        /*0060*/ 	.byte	0x04, 0x0a
        /*0062*/ 	.short	(.L_21 - .L_20)
	.align		4
.L_20:
        /*0064*/ 	.word	index@(.nv.constant0.triton_poi_fused__softmax_4)
        /*0068*/ 	.short	0x0210
        /*006a*/ 	.short	0x0014


	//----- nvinfo : EIATTR_SW_WAR
	.align		4
.L_21:
        /*006c*/ 	.byte	0x04, 0x36
        /*006e*/ 	.short	(.L_23 - .L_22)
.L_22:
        /*0070*/ 	.word	0x00000008
.L_23:


//--------------------- .nv.callgraph             --------------------------
	.section	.nv.callgraph,"",@"SHT_CUDA_CALLGRAPH"
	.align	4
	.sectionentsize	8
	.align		4
        /*0000*/ 	.word	0x00000000
	.align		4
        /*0004*/ 	.word	0xffffffff
	.align		4
        /*0008*/ 	.word	0x00000000
	.align		4
        /*000c*/ 	.word	0xfffffffe
	.align		4
        /*0010*/ 	.word	0x00000000
	.align		4
        /*0014*/ 	.word	0xfffffffd
	.align		4
        /*0018*/ 	.word	0x00000000
	.align		4
        /*001c*/ 	.word	0xfffffffc


//--------------------- .text.triton_poi_fused__softmax_4 --------------------------
	.section	.text.triton_poi_fused__softmax_4,"ax",@progbits
	.align	128
        .global         triton_poi_fused__softmax_4
        .type           triton_poi_fused__softmax_4,@function
        .size           triton_poi_fused__softmax_4,(.L_x_1 - triton_poi_fused__softmax_4)
        .other          triton_poi_fused__softmax_4,@"STO_CUDA_ENTRY STV_DEFAULT"
triton_poi_fused__softmax_4:
.text.triton_poi_fused__softmax_4:
[----:B------:R-:W0:Y:S02]  /*0000*/  LDC R1, c[0x0][0x28] ;  /* 0x00000a00ff017b82 */ /* 0x000e240000000800 */
[----:B------:R-:W1:Y:S01]  /*0010*/  S2R R0, SR_TID.X ;  /* 0x0000000000007919 */ /* 0x000e620000002100 */
[----:B------:R-:W2:Y:S01]  /*0020*/  LDC.64 R2, c[0x0][0x210] ;  /* 0x00008400ff027b82 */ /* 0x000ea20000000a00 */
[----:B------:R-:W-:Y:S01]  /*0030*/  CS2R R14, SRZ ;  /* 0x00000000000e7805 */ /* 0x000fe2000001ff00 */
[----:B------:R-:W-:Y:S01]  /*0040*/  ULDC.64 UR4, c[0x0][0x208] ;  /* 0x0000820000047ab9 */ /* 0x000fe20000000a00 */
[----:B------:R-:W3:Y:S01]  /*0050*/  S2R R7, SR_CTAID.X ;  /* 0x0000000000077919 */ /* 0x000ee20000002500 */
[----:B-1----:R-:W-:Y:S01]  /*0060*/  IMAD.SHL.U32 R0, R0, 0x2, RZ ;  /* 0x0000000200007824 */ /* 0x002fe200078e00ff */
[----:B---3--:R-:W-:-:S04]  /*0070*/  SHF.R.S32.HI R4, RZ, 0x19, R7 ;  /* 0x00000019ff047819 */ /* 0x008fc80000011407 */
[----:B------:R-:W-:Y:S02]  /*0080*/  LOP3.LUT R0, R0, 0x3e, RZ, 0xc0, !PT ;  /* 0x0000003e00007812 */ /* 0x000fe400078ec0ff */
[----:B------:R-:W-:-:S03]  /*0090*/  SGXT R4, R4, 0x1 ;  /* 0x000000010404781a */ /* 0x000fc60000000200 */
[----:B------:R-:W-:-:S05]  /*00a0*/  IMAD R7, R7, 0x40, R0 ;  /* 0x0000004007077824 */ /* 0x000fca00078e0200 */
[----:B------:R-:W-:Y:S02]  /*00b0*/  LEA.HI R4, R4, R7, RZ, 0x2 ;  /* 0x0000000704047211 */ /* 0x000fe400078f10ff */
[----:B------:R-:W-:Y:S02]  /*00c0*/  ISETP.GE.AND P0, PT, R7, 0x40, PT ;  /* 0x000000400700780c */ /* 0x000fe40003f06270 */
[----:B------:R-:W-:-:S05]  /*00d0*/  LOP3.LUT R5, R4, 0xfffffffc, RZ, 0xc0, !PT ;  /* 0xfffffffc04057812 */ /* 0x000fca00078ec0ff */
[----:B--2---:R-:W-:-:S06]  /*00e0*/  IMAD.WIDE R4, R5, 0x4, R2 ;  /* 0x0000000405047825 */ /* 0x004fcc00078e0202 */
[----:B------:R-:W2:Y:S01]  /*00f0*/  @!P0 LDG.E.EL R15, desc[UR4][R4.64] ;  /* 0x00000004040f8981 */ /* 0x000ea2000c2e1900 */
[----:B------:R-:W-:-:S03]  /*0100*/  IMAD.MOV.U32 R0, RZ, RZ, RZ ;  /* 0x000000ffff007224 */ /* 0x000fc600078e00ff */
[----:B------:R-:W3:Y:S01]  /*0110*/  @!P0 LDG.E.EL R14, desc[UR4][R4.64] ;  /* 0x00000004040e8981 */ /* 0x000ee2000c2e1900 */
[----:B------:R-:W-:Y:S01]  /*0120*/  IMAD.MOV.U32 R6, RZ, RZ, RZ ;  /* 0x000000ffff067224 */ /* 0x000fe200078e00ff */
[----:B------:R-:W-:Y:S02]  /*0130*/  CS2R R10, SRZ ;  /* 0x00000000000a7805 */ /* 0x000fe4000001ff00 */
[----:B------:R-:W4:Y:S04]  /*0140*/  @!P0 LDG.E.EL R0, desc[UR4][R4.64+0x4] ;  /* 0x0000040404008981 */ /* 0x000f28000c2e1900 */
[----:B------:R-:W5:Y:S04]  /*0150*/  @!P0 LDG.E.EL R6, desc[UR4][R4.64+0x4] ;  /* 0x0000040404068981 */ /* 0x000f68000c2e1900 */
[----:B------:R-:W5:Y:S04]  /*0160*/  @!P0 LDG.E.EL R10, desc[UR4][R4.64+0x8] ;  /* 0x00000804040a8981 */ /* 0x000f68000c2e1900 */
[----:B------:R-:W5:Y:S01]  /*0170*/  @!P0 LDG.E.EL R11, desc[UR4][R4.64+0x8] ;  /* 0x00000804040b8981 */ /* 0x000f62000c2e1900 */
[----:B------:R-:W-:-:S06]  /*0180*/  CS2R R12, SRZ ;  /* 0x00000000000c7805 */ /* 0x000fcc000001ff00 */
[----:B------:R-:W5:Y:S04]  /*0190*/  @!P0 LDG.E.EL R12, desc[UR4][R4.64+0xc] ;  /* 0x00000c04040c8981 */ /* 0x000f68000c2e1900 */
[----:B------:R-:W5:Y:S01]  /*01a0*/  @!P0 LDG.E.EL R13, desc[UR4][R4.64+0xc] ;  /* 0x00000c04040d8981 */ /* 0x000f62000c2e1900 */
[----:B------:R-:W-:Y:S01]  /*01b0*/  CS2R R8, SRZ ;  /* 0x0000000000087805 */ /* 0x000fe2000001ff00 */
[----:B------:R-:W-:-:S05]  /*01c0*/  IMAD.WIDE R2, R7, 0x4, R2 ;  /* 0x0000000407027825 */ /* 0x000fca00078e0202 */
[----:B------:R1:W5:Y:S02]  /*01d0*/  @!P0 LDG.E.64 R8, desc[UR4][R2.64] ;  /* 0x0000000402088981 */ /* 0x000364000c1e1b00 */
[----:B-1----:R-:W1:Y:S02]  /*01e0*/  LDC.64 R2, c[0x0][0x218] ;  /* 0x00008600ff027b82 */ /* 0x002e640000000a00 */
[----:B-1----:R-:W-:Y:S01]  /*01f0*/  IMAD.WIDE R2, R7, 0x4, R2 ;  /* 0x0000000407027825 */ /* 0x002fe200078e0202 */
[C---:B--2---:R-:W-:Y:S02]  /*0200*/  FSETP.NAN.AND P3, PT, R15.reuse, R15, PT ;  /* 0x0000000f0f00720b */ /* 0x044fe40003f68000 */
[C---:B---3--:R-:W-:Y:S02]  /*0210*/  FSETP.NAN.AND P4, PT, R14.reuse, R14, PT ;  /* 0x0000000e0e00720b */ /* 0x048fe40003f88000 */
[----:B----4-:R-:W-:Y:S02]  /*0220*/  FSETP.GT.AND P1, PT, R15, R0, PT ;  /* 0x000000000f00720b */ /* 0x010fe40003f24000 */
[----:B-----5:R-:W-:-:S07]  /*0230*/  FSETP.GT.AND P2, PT, R14, R6, PT ;  /* 0x000000060e00720b */ /* 0x020fce0003f44000 */
[----:B------:R-:W-:Y:S02]  /*0240*/  @!P3 FSEL R15, R15, R0, P1 ;  /* 0x000000000f0fb208 */ /* 0x000fe40000800000 */
[----:B------:R-:W-:Y:S02]  /*0250*/  @!P4 FSEL R14, R14, R6, P2 ;  /* 0x000000060e0ec208 */ /* 0x000fe40001000000 */
[C---:B------:R-:W-:Y:S02]  /*0260*/  FSETP.GT.AND P1, PT, R15.reuse, R10, PT ;  /* 0x0000000a0f00720b */ /* 0x040fe40003f24000 */
[C---:B------:R-:W-:Y:S02]  /*0270*/  FSETP.GT.AND P2, PT, R14.reuse, R11, PT ;  /* 0x0000000b0e00720b */ /* 0x040fe40003f44000 */
[----:B------:R-:W-:Y:S02]  /*0280*/  FSETP.NAN.AND P3, PT, R15, R15, PT ;  /* 0x0000000f0f00720b */ /* 0x000fe40003f68000 */
[----:B------:R-:W-:-:S07]  /*0290*/  FSETP.NAN.AND P4, PT, R14, R14, PT ;  /* 0x0000000e0e00720b */ /* 0x000fce0003f88000 */
[----:B------:R-:W-:Y:S02]  /*02a0*/  @!P1 FSEL R15, R15, R10, P3 ;  /* 0x0000000a0f0f9208 */ /* 0x000fe40001800000 */
[----:B------:R-:W-:Y:S02]  /*02b0*/  @!P2 FSEL R14, R14, R11, P4 ;  /* 0x0000000b0e0ea208 */ /* 0x000fe40002000000 */
[C---:B------:R-:W-:Y:S02]  /*02c0*/  FSETP.GT.AND P1, PT, R15.reuse, R12, PT ;  /* 0x0000000c0f00720b */ /* 0x040fe40003f24000 */
[C---:B------:R-:W-:Y:S02]  /*02d0*/  FSETP.GT.AND P2, PT, R14.reuse, R13, PT ;  /* 0x0000000d0e00720b */ /* 0x040fe40003f44000 */
[----:B------:R-:W-:Y:S02]  /*02e0*/  FSETP.NAN.AND P3, PT, R15, R15, PT ;  /* 0x0000000f0f00720b */ /* 0x000fe40003f68000 */
[----:B------:R-:W-:-:S07]  /*02f0*/  FSETP.NAN.AND P4, PT, R14, R14, PT ;  /* 0x0000000e0e00720b */ /* 0x000fce0003f88000 */
[----:B------:R-:W-:Y:S02]  /*0300*/  @!P1 FSEL R15, R15, R12, P3 ;  /* 0x0000000c0f0f9208 */ /* 0x000fe40001800000 */
[----:B------:R-:W-:-:S03]  /*0310*/  @!P2 FSEL R14, R14, R13, P4 ;  /* 0x0000000d0e0ea208 */ /* 0x000fc60002000000 */
[----:B------:R-:W-:Y:S02]  /*0320*/  FADD R8, -R15, R8 ;  /* 0x000000080f087221 */ /* 0x000fe40000000100 */
[----:B------:R-:W-:Y:S02]  /*0330*/  FADD R9, -R14, R9 ;  /* 0x000000090e097221 */ /* 0x000fe40000000100 */
[----:B------:R-:W-:Y:S02]  /*0340*/  FMUL R8, R8, 0.5 ;  /* 0x3f00000008087820 */ /* 0x000fe40000400000 */
[----:B------:R-:W-:Y:S02]  /*0350*/  FMUL R9, R9, 0.5 ;  /* 0x3f00000009097820 */ /* 0x000fe40000400000 */
[----:B------:R-:W-:Y:S02]  /*0360*/  FMUL R8, R8, 1.4426950216293334961 ;  /* 0x3fb8aa3b08087820 */ /* 0x000fe40000400000 */
[----:B------:R-:W-:-:S03]  /*0370*/  FMUL R9, R9, 1.4426950216293334961 ;  /* 0x3fb8aa3b09097820 */ /* 0x000fc60000400000 */
[----:B------:R-:W-:Y:S02]  /*0380*/  FSETP.GEU.AND P1, PT, R8, -126, PT ;  /* 0xc2fc00000800780b */ /* 0x000fe40003f2e000 */
[----:B------:R-:W-:-:S11]  /*0390*/  FSETP.GEU.AND P2, PT, R9, -126, PT ;  /* 0xc2fc00000900780b */ /* 0x000fd60003f4e000 */
[----:B------:R-:W-:Y:S02]  /*03a0*/  @!P1 FMUL R8, R8, 0.5 ;  /* 0x3f00000008089820 */ /* 0x000fe40000400000 */
[----:B------:R-:W-:Y:S02]  /*03b0*/  @!P2 FMUL R9, R9, 0.5 ;  /* 0x3f0000000909a820 */ /* 0x000fe40000400000 */
[----:B------:R-:W1:Y:S08]  /*03c0*/  MUFU.EX2 R4, R8 ;  /* 0x0000000800047308 */ /* 0x000e700000000800 */
[----:B------:R-:W2:Y:S01]  /*03d0*/  MUFU.EX2 R5, R9 ;  /* 0x0000000900057308 */ /* 0x000ea20000000800 */
[----:B-1----:R-:W-:Y:S01]  /*03e0*/  @!P1 FMUL R4, R4, R4 ;  /* 0x0000000404049220 */ /* 0x002fe20000400000 */
[----:B--2---:R-:W-:Y:S01]  /*03f0*/  @!P2 FMUL R5, R5, R5 ;  /* 0x000000050505a220 */ /* 0x004fe20000400000 */
[----:B------:R-:W-:Y:S06]  /*0400*/  @P0 EXIT ;  /* 0x000000000000094d */ /* 0x000fec0003800000 */
[----:B------:R-:W-:Y:S01]  /*0410*/  STG.E.64 desc[UR4][R2.64], R4 ;  /* 0x0000000402007986 */ /* 0x000fe2000c101b04 */
[----:B------:R-:W-:Y:S05]  /*0420*/  EXIT ;  /* 0x000000000000794d */ /* 0x000fea0003800000 */
.L_x_0:
[----:B------:R-:W-:-:S00]  /*0430*/  BRA `(.L_x_0) ;  /* 0xfffffffc00fc7947 */ /* 0x000fc0000383ffff */
[----:B------:R-:W-:-:S00]  /*0440*/  NOP ;  /* 0x0000000000007918 */ /* 0x000fc00000000000 */
        /* <DEDUP_REMOVED lines=11> */
.L_x_1:


//--------------------- .nv.constant0.triton_poi_fused__softmax_4 --------------------------
	.section	.nv.constant0.triton_poi_fused__softmax_4,"a",@progbits
	.sectionflags	@""
	.align	4
.nv.constant0.triton_poi_fused__softmax_4:
	.zero		548
